







.version 7.0
.target sm_75
.address_size 64


.extern .shared .align 4 .b8 s_float[];
.extern .shared .align 8 .b8 s_double[];

.visible .entry _Z6reduceIfLi256EEvPKT_PS0_j(
.param .u64 _Z6reduceIfLi256EEvPKT_PS0_j_param_0,
.param .u64 _Z6reduceIfLi256EEvPKT_PS0_j_param_1,
.param .u32 _Z6reduceIfLi256EEvPKT_PS0_j_param_2
)
{
.reg .pred %p<7>;
.reg .f32 %f<31>;
.reg .b32 %r<17>;
.reg .b64 %rd<11>;


ld.param.u64 %rd3, [_Z6reduceIfLi256EEvPKT_PS0_j_param_0];
ld.param.u64 %rd2, [_Z6reduceIfLi256EEvPKT_PS0_j_param_1];
ld.param.u32 %r8, [_Z6reduceIfLi256EEvPKT_PS0_j_param_2];
cvta.to.global.u64 %rd1, %rd3;
mov.u32 %r9, %ntid.x;
shl.b32 %r10, %r9, 1;
mov.u32 %r1, %ctaid.x;
mov.u32 %r2, %tid.x;
mad.lo.s32 %r16, %r10, %r1, %r2;
mov.u32 %r11, %nctaid.x;
mul.lo.s32 %r4, %r10, %r11;
shl.b32 %r12, %r2, 2;
mov.u32 %r13, s_float;
add.s32 %r5, %r13, %r12;
mov.u32 %r14, 0;
st.volatile.shared.u32 [%r5], %r14;
setp.ge.u32	%p1, %r16, %r8;
@%p1 bra BB0_2;

BB0_1:
mul.wide.u32 %rd4, %r16, 4;
add.s64 %rd5, %rd1, %rd4;
add.s32 %r15, %r16, 256;
mul.wide.u32 %rd6, %r15, 4;
add.s64 %rd7, %rd1, %rd6;
ld.global.nc.f32 %f1, [%rd7];
ld.global.nc.f32 %f2, [%rd5];
add.f32 %f3, %f2, %f1;
ld.volatile.shared.f32 %f4, [%r5];
add.f32 %f5, %f4, %f3;
st.volatile.shared.f32 [%r5], %f5;
add.s32 %r16, %r16, %r4;
setp.lt.u32	%p2, %r16, %r8;
@%p2 bra BB0_1;

BB0_2:
bar.sync 0;
setp.gt.u32	%p3, %r2, 127;
@%p3 bra BB0_4;

ld.volatile.shared.f32 %f6, [%r5];
ld.volatile.shared.f32 %f7, [%r5+512];
add.f32 %f8, %f7, %f6;
st.volatile.shared.f32 [%r5], %f8;

BB0_4:
bar.sync 0;
setp.gt.u32	%p4, %r2, 63;
@%p4 bra BB0_6;

ld.volatile.shared.f32 %f9, [%r5];
ld.volatile.shared.f32 %f10, [%r5+256];
add.f32 %f11, %f10, %f9;
st.volatile.shared.f32 [%r5], %f11;

BB0_6:
bar.sync 0;
setp.gt.u32	%p5, %r2, 31;
@%p5 bra BB0_8;

ld.volatile.shared.f32 %f12, [%r5];
ld.volatile.shared.f32 %f13, [%r5+128];
add.f32 %f14, %f13, %f12;
st.volatile.shared.f32 [%r5], %f14;
ld.volatile.shared.f32 %f15, [%r5];
ld.volatile.shared.f32 %f16, [%r5+64];
add.f32 %f17, %f16, %f15;
st.volatile.shared.f32 [%r5], %f17;
ld.volatile.shared.f32 %f18, [%r5];
ld.volatile.shared.f32 %f19, [%r5+32];
add.f32 %f20, %f19, %f18;
st.volatile.shared.f32 [%r5], %f20;
ld.volatile.shared.f32 %f21, [%r5];
ld.volatile.shared.f32 %f22, [%r5+16];
add.f32 %f23, %f22, %f21;
st.volatile.shared.f32 [%r5], %f23;
ld.volatile.shared.f32 %f24, [%r5];
ld.volatile.shared.f32 %f25, [%r5+8];
add.f32 %f26, %f25, %f24;
st.volatile.shared.f32 [%r5], %f26;
ld.volatile.shared.f32 %f27, [%r5];
ld.volatile.shared.f32 %f28, [%r5+4];
add.f32 %f29, %f28, %f27;
st.volatile.shared.f32 [%r5], %f29;

BB0_8:
setp.ne.s32	%p6, %r2, 0;
@%p6 bra BB0_10;

ld.volatile.shared.f32 %f30, [s_float];
cvta.to.global.u64 %rd8, %rd2;
mul.wide.u32 %rd9, %r1, 4;
add.s64 %rd10, %rd8, %rd9;
st.global.f32 [%rd10], %f30;

BB0_10:
ret;
}


.visible .entry _Z6reduceIdLi256EEvPKT_PS0_j(
.param .u64 _Z6reduceIdLi256EEvPKT_PS0_j_param_0,
.param .u64 _Z6reduceIdLi256EEvPKT_PS0_j_param_1,
.param .u32 _Z6reduceIdLi256EEvPKT_PS0_j_param_2
)
{
.reg .pred %p<7>;
.reg .b32 %r<16>;
.reg .f64 %fd<31>;
.reg .b64 %rd<12>;


ld.param.u64 %rd3, [_Z6reduceIdLi256EEvPKT_PS0_j_param_0];
ld.param.u64 %rd2, [_Z6reduceIdLi256EEvPKT_PS0_j_param_1];
ld.param.u32 %r8, [_Z6reduceIdLi256EEvPKT_PS0_j_param_2];
cvta.to.global.u64 %rd1, %rd3;
mov.u32 %r9, %ntid.x;
shl.b32 %r10, %r9, 1;
mov.u32 %r1, %ctaid.x;
mov.u32 %r2, %tid.x;
mad.lo.s32 %r15, %r10, %r1, %r2;
mov.u32 %r11, %nctaid.x;
mul.lo.s32 %r4, %r10, %r11;
shl.b32 %r12, %r2, 3;
mov.u32 %r13, s_double;
add.s32 %r5, %r13, %r12;
mov.u64 %rd4, 0;
st.volatile.shared.u64 [%r5], %rd4;
setp.ge.u32	%p1, %r15, %r8;
@%p1 bra BB1_2;

BB1_1:
mul.wide.u32 %rd5, %r15, 8;
add.s64 %rd6, %rd1, %rd5;
add.s32 %r14, %r15, 256;
mul.wide.u32 %rd7, %r14, 8;
add.s64 %rd8, %rd1, %rd7;
ld.global.nc.f64 %fd1, [%rd8];
ld.global.nc.f64 %fd2, [%rd6];
add.f64 %fd3, %fd2, %fd1;
ld.volatile.shared.f64 %fd4, [%r5];
add.f64 %fd5, %fd4, %fd3;
st.volatile.shared.f64 [%r5], %fd5;
add.s32 %r15, %r15, %r4;
setp.lt.u32	%p2, %r15, %r8;
@%p2 bra BB1_1;

BB1_2:
bar.sync 0;
setp.gt.u32	%p3, %r2, 127;
@%p3 bra BB1_4;

ld.volatile.shared.f64 %fd6, [%r5];
ld.volatile.shared.f64 %fd7, [%r5+1024];
add.f64 %fd8, %fd7, %fd6;
st.volatile.shared.f64 [%r5], %fd8;

BB1_4:
bar.sync 0;
setp.gt.u32	%p4, %r2, 63;
@%p4 bra BB1_6;

ld.volatile.shared.f64 %fd9, [%r5];
ld.volatile.shared.f64 %fd10, [%r5+512];
add.f64 %fd11, %fd10, %fd9;
st.volatile.shared.f64 [%r5], %fd11;

BB1_6:
bar.sync 0;
setp.gt.u32	%p5, %r2, 31;
@%p5 bra BB1_8;

ld.volatile.shared.f64 %fd12, [%r5];
ld.volatile.shared.f64 %fd13, [%r5+256];
add.f64 %fd14, %fd13, %fd12;
st.volatile.shared.f64 [%r5], %fd14;
ld.volatile.shared.f64 %fd15, [%r5];
ld.volatile.shared.f64 %fd16, [%r5+128];
add.f64 %fd17, %fd16, %fd15;
st.volatile.shared.f64 [%r5], %fd17;
ld.volatile.shared.f64 %fd18, [%r5];
ld.volatile.shared.f64 %fd19, [%r5+64];
add.f64 %fd20, %fd19, %fd18;
st.volatile.shared.f64 [%r5], %fd20;
ld.volatile.shared.f64 %fd21, [%r5];
ld.volatile.shared.f64 %fd22, [%r5+32];
add.f64 %fd23, %fd22, %fd21;
st.volatile.shared.f64 [%r5], %fd23;
ld.volatile.shared.f64 %fd24, [%r5];
ld.volatile.shared.f64 %fd25, [%r5+16];
add.f64 %fd26, %fd25, %fd24;
st.volatile.shared.f64 [%r5], %fd26;
ld.volatile.shared.f64 %fd27, [%r5];
ld.volatile.shared.f64 %fd28, [%r5+8];
add.f64 %fd29, %fd28, %fd27;
st.volatile.shared.f64 [%r5], %fd29;

BB1_8:
setp.ne.s32	%p6, %r2, 0;
@%p6 bra BB1_10;

ld.volatile.shared.f64 %fd30, [s_double];
cvta.to.global.u64 %rd9, %rd2;
mul.wide.u32 %rd10, %r1, 8;
add.s64 %rd11, %rd9, %rd10;
st.global.f64 [%rd11], %fd30;

BB1_10:
ret;
}




// ===== COMPILED SASS (sm_100) =====

	.target	sm_100

	.elftype	@"ET_EXEC"


//--------------------- .note.nv.tkinfo           --------------------------
	.section	.note.nv.tkinfo,"",@"SHT_NOTE"
	.sectionflags	@"SHF_NOTE_NV_TKINFO"
	.tkinfo
        /*0018*/ 	.word	0x00000002
        /*0030*/ 	.string	""
        /*0030*/ 	.string	"ptxas"
        /*0030*/ 	.string	"Cuda compilation tools, release 13.0, V13.0.88"
        /*0030*/ 	.string	"Build cuda_13.0.r13.0/compiler.36424714_0"
        /*0030*/ 	.string	"-arch sm_100 "



//--------------------- .note.nv.cuinfo           --------------------------
	.section	.note.nv.cuinfo,"",@"SHT_NOTE"
	.sectionflags	@"SHF_NOTE_NV_CUINFO"
        /*0018*/ 	.short	0x0002
        /*001a*/ 	.short	0x004b
        /*001c*/ 	.short	0x0082
	.zero		2


//--------------------- .nv.info                  --------------------------
	.section	.nv.info,"",@"SHT_CUDA_INFO"
	.align	4


	//----- nvinfo : EIATTR_REGCOUNT
	.align		4
        /*0000*/ 	.byte	0x04, 0x2f
        /*0002*/ 	.short	(.L_1 - .L_0)
	.align		4
.L_0:
        /*0004*/ 	.word	index@(_Z6reduceIfLi256EEvPKT_PS0_j)
        /*0008*/ 	.word	0x00000010


	//----- nvinfo : EIATTR_FRAME_SIZE
	.align		4
.L_1:
        /*000c*/ 	.byte	0x04, 0x11
        /*000e*/ 	.short	(.L_3 - .L_2)
	.align		4
.L_2:
        /*0010*/ 	.word	index@(_Z6reduceIfLi256EEvPKT_PS0_j)
        /*0014*/ 	.word	0x00000000


	//----- nvinfo : EIATTR_REGCOUNT
	.align		4
.L_3:
        /*0018*/ 	.byte	0x04, 0x2f
        /*001a*/ 	.short	(.L_5 - .L_4)
	.align		4
.L_4:
        /*001c*/ 	.word	index@(_Z6reduceIdLi256EEvPKT_PS0_j)
        /*0020*/ 	.word	0x00000012


	//----- nvinfo : EIATTR_FRAME_SIZE
	.align		4
.L_5:
        /*0024*/ 	.byte	0x04, 0x11
        /*0026*/ 	.short	(.L_7 - .L_6)
	.align		4
.L_6:
        /*0028*/ 	.word	index@(_Z6reduceIdLi256EEvPKT_PS0_j)
        /*002c*/ 	.word	0x00000000


	//----- nvinfo : EIATTR_MIN_STACK_SIZE
	.align		4
.L_7:
        /*0030*/ 	.byte	0x04, 0x12
        /*0032*/ 	.short	(.L_9 - .L_8)
	.align		4
.L_8:
        /*0034*/ 	.word	index@(_Z6reduceIdLi256EEvPKT_PS0_j)
        /*0038*/ 	.word	0x00000000


	//----- nvinfo : EIATTR_MIN_STACK_SIZE
	.align		4
.L_9:
        /*003c*/ 	.byte	0x04, 0x12
        /*003e*/ 	.short	(.L_11 - .L_10)
	.align		4
.L_10:
        /*0040*/ 	.word	index@(_Z6reduceIfLi256EEvPKT_PS0_j)
        /*0044*/ 	.word	0x00000000
.L_11:


//--------------------- .nv.compat                --------------------------
	.section	.nv.compat,"",@"SHT_CUDA_COMPAT_INFO"
	.align	4
        /*0000*/ 	.byte	0x02, 0x09, 0x00, 0x00, 0x02, 0x02, 0x01, 0x00, 0x02, 0x05, 0x05, 0x00, 0x03, 0x07, 0x01, 0x01
        /*0010*/ 	.byte	0x02, 0x03, 0x00, 0x00, 0x02, 0x06, 0x01, 0x00, 0x04, 0x0b, 0x08, 0x00, 0x01, 0x00, 0x00, 0x00
        /*0020*/ 	.byte	0x00, 0x00, 0x00, 0x00


//--------------------- .nv.info._Z6reduceIdLi256EEvPKT_PS0_j --------------------------
	.section	.nv.info._Z6reduceIdLi256EEvPKT_PS0_j,"",@"SHT_CUDA_INFO"
	.sectionflags	@""
	.align	4


	//----- nvinfo : EIATTR_CUDA_API_VERSION
	.align		4
        /*0000*/ 	.byte	0x04, 0x37
        /*0002*/ 	.short	(.L_13 - .L_12)
.L_12:
        /*0004*/ 	.word	0x00000082


	//----- nvinfo : EIATTR_KPARAM_INFO
	.align		4
.L_13:
        /*0008*/ 	.byte	0x04, 0x17
        /*000a*/ 	.short	(.L_15 - .L_14)
.L_14:
        /*000c*/ 	.word	0x00000000
        /*0010*/ 	.short	0x0002
        /*0012*/ 	.short	0x0010
        /*0014*/ 	.byte	0x00, 0xf0, 0x11, 0x00


	//----- nvinfo : EIATTR_KPARAM_INFO
	.align		4
.L_15:
        /*0018*/ 	.byte	0x04, 0x17
        /*001a*/ 	.short	(.L_17 - .L_16)
.L_16:
        /*001c*/ 	.word	0x00000000
        /*0020*/ 	.short	0x0001
        /*0022*/ 	.short	0x0008
        /*0024*/ 	.byte	0x00, 0xf0, 0x21, 0x00


	//----- nvinfo : EIATTR_KPARAM_INFO
	.align		4
.L_17:
        /*0028*/ 	.byte	0x04, 0x17
        /*002a*/ 	.short	(.L_19 - .L_18)
.L_18:
        /*002c*/ 	.word	0x00000000
        /*0030*/ 	.short	0x0000
        /*0032*/ 	.short	0x0000
        /*0034*/ 	.byte	0x00, 0xf0, 0x21, 0x00


	//----- nvinfo : EIATTR_SPARSE_MMA_MASK
	.align		4
.L_19:
        /*0038*/ 	.byte	0x03, 0x50
        /*003a*/ 	.short	0x0000


	//----- nvinfo : EIATTR_MAXREG_COUNT
	.align		4
        /*003c*/ 	.byte	0x03, 0x1b
        /*003e*/ 	.short	0x00ff


	//----- nvinfo : EIATTR_NUM_BARRIERS
	.align		4
        /*0040*/ 	.byte	0x02, 0x4c
        /*0042*/ 	.byte	0x01
	.zero		1


	//----- nvinfo : EIATTR_MERCURY_ISA_VERSION
	.align		4
        /*0044*/ 	.byte	0x03, 0x5f
        /*0046*/ 	.short	0x0101


	//----- nvinfo : EIATTR_VRC_CTA_INIT_COUNT
	.align		4
        /*0048*/ 	.byte	0x02, 0x4a
	.zero		1
	.zero		1


	//----- nvinfo : EIATTR_EXIT_INSTR_OFFSETS
	.align		4
        /*004c*/ 	.byte	0x04, 0x1c
        /*004e*/ 	.short	(.L_21 - .L_20)


	//   ....[0]....
.L_20:
        /*0050*/ 	.word	0x000004b0


	//   ....[1]....
        /*0054*/ 	.word	0x00000500


	//----- nvinfo : EIATTR_CRS_STACK_SIZE
	.align		4
.L_21:
        /*0058*/ 	.byte	0x04, 0x1e
        /*005a*/ 	.short	(.L_23 - .L_22)
.L_22:
        /*005c*/ 	.word	0x00000000


	//----- nvinfo : EIATTR_CBANK_PARAM_SIZE
	.align		4
.L_23:
        /*0060*/ 	.byte	0x03, 0x19
        /*0062*/ 	.short	0x0014


	//----- nvinfo : EIATTR_PARAM_CBANK
	.align		4
        /*0064*/ 	.byte	0x04, 0x0a
        /*0066*/ 	.short	(.L_25 - .L_24)
	.align		4
.L_24:
        /*0068*/ 	.word	index@(.nv.constant0._Z6reduceIdLi256EEvPKT_PS0_j)
        /*006c*/ 	.short	0x0380
        /*006e*/ 	.short	0x0014


	//----- nvinfo : EIATTR_SW_WAR
	.align		4
.L_25:
        /*0070*/ 	.byte	0x04, 0x36
        /*0072*/ 	.short	(.L_27 - .L_26)
.L_26:
        /*0074*/ 	.word	0x00000008
.L_27:


//--------------------- .nv.info._Z6reduceIfLi256EEvPKT_PS0_j --------------------------
	.section	.nv.info._Z6reduceIfLi256EEvPKT_PS0_j,"",@"SHT_CUDA_INFO"
	.sectionflags	@""
	.align	4


	//----- nvinfo : EIATTR_CUDA_API_VERSION
	.align		4
        /*0000*/ 	.byte	0x04, 0x37
        /*0002*/ 	.short	(.L_29 - .L_28)
.L_28:
        /*0004*/ 	.word	0x00000082


	//----- nvinfo : EIATTR_KPARAM_INFO
	.align		4
.L_29:
        /*0008*/ 	.byte	0x04, 0x17
        /*000a*/ 	.short	(.L_31 - .L_30)
.L_30:
        /*000c*/ 	.word	0x00000000
        /*0010*/ 	.short	0x0002
        /*0012*/ 	.short	0x0010
        /*0014*/ 	.byte	0x00, 0xf0, 0x11, 0x00


	//----- nvinfo : EIATTR_KPARAM_INFO
	.align		4
.L_31:
        /*0018*/ 	.byte	0x04, 0x17
        /*001a*/ 	.short	(.L_33 - .L_32)
.L_32:
        /*001c*/ 	.word	0x00000000
        /*0020*/ 	.short	0x0001
        /*0022*/ 	.short	0x0008
        /*0024*/ 	.byte	0x00, 0xf0, 0x21, 0x00


	//----- nvinfo : EIATTR_KPARAM_INFO
	.align		4
.L_33:
        /*0028*/ 	.byte	0x04, 0x17
        /*002a*/ 	.short	(.L_35 - .L_34)
.L_34:
        /*002c*/ 	.word	0x00000000
        /*0030*/ 	.short	0x0000
        /*0032*/ 	.short	0x0000
        /*0034*/ 	.byte	0x00, 0xf0, 0x21, 0x00


	//----- nvinfo : EIATTR_SPARSE_MMA_MASK
	.align		4
.L_35:
        /*0038*/ 	.byte	0x03, 0x50
        /*003a*/ 	.short	0x0000


	//----- nvinfo : EIATTR_MAXREG_COUNT
	.align		4
        /*003c*/ 	.byte	0x03, 0x1b
        /*003e*/ 	.short	0x00ff


	//----- nvinfo : EIATTR_NUM_BARRIERS
	.align		4
        /*0040*/ 	.byte	0x02, 0x4c
        /*0042*/ 	.byte	0x01
	.zero		1


	//----- nvinfo : EIATTR_MERCURY_ISA_VERSION
	.align		4
        /*0044*/ 	.byte	0x03, 0x5f
        /*0046*/ 	.short	0x0101


	//----- nvinfo : EIATTR_VRC_CTA_INIT_COUNT
	.align		4
        /*0048*/ 	.byte	0x02, 0x4a
	.zero		1
	.zero		1


	//----- nvinfo : EIATTR_EXIT_INSTR_OFFSETS
	.align		4
        /*004c*/ 	.byte	0x04, 0x1c
        /*004e*/ 	.short	(.L_37 - .L_36)


	//   ....[0]....
.L_36:
        /*0050*/ 	.word	0x000004a0


	//   ....[1]....
        /*0054*/ 	.word	0x000004f0


	//----- nvinfo : EIATTR_CRS_STACK_SIZE
	.align		4
.L_37:
        /*0058*/ 	.byte	0x04, 0x1e
        /*005a*/ 	.short	(.L_39 - .L_38)
.L_38:
        /*005c*/ 	.word	0x00000000


	//----- nvinfo : EIATTR_CBANK_PARAM_SIZE
	.align		4
.L_39:
        /*0060*/ 	.byte	0x03, 0x19
        /*0062*/ 	.short	0x0014


	//----- nvinfo : EIATTR_PARAM_CBANK
	.align		4
        /*0064*/ 	.byte	0x04, 0x0a
        /*0066*/ 	.short	(.L_41 - .L_40)
	.align		4
.L_40:
        /*0068*/ 	.word	index@(.nv.constant0._Z6reduceIfLi256EEvPKT_PS0_j)
        /*006c*/ 	.short	0x0380
        /*006e*/ 	.short	0x0014


	//----- nvinfo : EIATTR_SW_WAR
	.align		4
.L_41:
        /*0070*/ 	.byte	0x04, 0x36
        /*0072*/ 	.short	(.L_43 - .L_42)
.L_42:
        /*0074*/ 	.word	0x00000008
.L_43:


//--------------------- .nv.callgraph             --------------------------
	.section	.nv.callgraph,"",@"SHT_CUDA_CALLGRAPH"
	.align	4
	.sectionentsize	8
	.align		4
        /*0000*/ 	.word	0x00000000
	.align		4
        /*0004*/ 	.word	0xffffffff
	.align		4
        /*0008*/ 	.word	0x00000000
	.align		4
        /*000c*/ 	.word	0xfffffffe
	.align		4
        /*0010*/ 	.word	0x00000000
	.align		4
        /*0014*/ 	.word	0xfffffffd
	.align		4
        /*0018*/ 	.word	0x00000000
	.align		4
        /*001c*/ 	.word	0xfffffffc


//--------------------- .text._Z6reduceIdLi256EEvPKT_PS0_j --------------------------
	.section	.text._Z6reduceIdLi256EEvPKT_PS0_j,"ax",@progbits
	.align	128
        .global         _Z6reduceIdLi256EEvPKT_PS0_j
        .type           _Z6reduceIdLi256EEvPKT_PS0_j,@function
        .size           _Z6reduceIdLi256EEvPKT_PS0_j,(.L_x_12 - _Z6reduceIdLi256EEvPKT_PS0_j)
        .other          _Z6reduceIdLi256EEvPKT_PS0_j,@"STO_CUDA_ENTRY STV_DEFAULT"
_Z6reduceIdLi256EEvPKT_PS0_j:
.text._Z6reduceIdLi256EEvPKT_PS0_j:
[----:B------:R-:W-:Y:S01]  /*0000*/  LDC R1, c[0x0][0x37c] ;  /* 0x0000df00ff017b82 */ /* 0x000fe20000000800 */
[----:B------:R-:W0:Y:S07]  /*0010*/  S2R R3, SR_TID.X ;  /* 0x0000000000037919 */ /* 0x000e2e0000002100 */
[----:B------:R-:W1:Y:S01]  /*0020*/  S2UR UR6, SR_CgaCtaId ;  /* 0x00000000000679c3 */ /* 0x000e620000008800 */
[----:B------:R-:W2:Y:S01]  /*0030*/  LDCU UR4, c[0x0][0x360] ;  /* 0x00006c00ff0477ac */ /* 0x000ea20008000800 */
[----:B------:R-:W-:Y:S01]  /*0040*/  BSSY.RECONVERGENT B0, `(.L_x_0) ;  /* 0x000001d000007945 */ /* 0x000fe20003800200 */
[----:B------:R-:W3:Y:S01]  /*0050*/  S2R R0, SR_CTAID.X ;  /* 0x0000000000007919 */ /* 0x000ee20000002500 */
[----:B------:R-:W4:Y:S01]  /*0060*/  LDCU UR10, c[0x0][0x390] ;  /* 0x00007200ff0a77ac */ /* 0x000f220008000800 */
[----:B------:R-:W-:Y:S01]  /*0070*/  UMOV UR5, 0x400 ;  /* 0x0000040000057882 */ /* 0x000fe20000000000 */
[----:B------:R-:W5:Y:S01]  /*0080*/  LDCU UR7, c[0x0][0x370] ;  /* 0x00006e00ff0777ac */ /* 0x000f620008000800 */
[----:B------:R-:W0:Y:S01]  /*0090*/  LDCU.64 UR8, c[0x0][0x358] ;  /* 0x00006b00ff0877ac */ /* 0x000e220008000a00 */
[----:B--2---:R-:W-:-:S02]  /*00a0*/  USHF.L.U32 UR4, UR4, 0x1, URZ ;  /* 0x0000000104047899 */ /* 0x004fc400080006ff */
[----:B-1----:R-:W-:-:S06]  /*00b0*/  ULEA UR5, UR6, UR5, 0x18 ;  /* 0x0000000506057291 */ /* 0x002fcc000f8ec0ff */
[C---:B0-----:R-:W-:Y:S02]  /*00c0*/  LEA R2, R3.reuse, UR5, 0x3 ;  /* 0x0000000503027c11 */ /* 0x041fe4000f8e18ff */
[----:B------:R-:W-:Y:S01]  /*00d0*/  ISETP.GT.U32.AND P0, PT, R3, 0x7f, PT ;  /* 0x0000007f0300780c */ /* 0x000fe20003f04070 */
[----:B---3--:R-:W-:Y:S02]  /*00e0*/  IMAD R4, R0, UR4, R3 ;  /* 0x0000000400047c24 */ /* 0x008fe4000f8e0203 */
[----:B------:R0:W-:Y:S01]  /*00f0*/  STS.64 [R2], RZ ;  /* 0x000000ff02007388 */ /* 0x0001e20000000a00 */
[----:B-----5:R-:W-:Y:S02]  /*0100*/  UIMAD UR4, UR4, UR7, URZ ;  /* 0x00000007040472a4 */ /* 0x020fe4000f8e02ff */
[----:B----4-:R-:W-:-:S13]  /*0110*/  ISETP.GE.U32.AND P1, PT, R4, UR10, PT ;  /* 0x0000000a04007c0c */ /* 0x010fda000bf26070 */
[----:B0-----:R-:W-:Y:S05]  /*0120*/  @P1 BRA `(.L_x_1) ;  /* 0x0000000000381947 */ /* 0x001fea0003800000 */
[----:B------:R-:W0:Y:S01]  /*0130*/  LDC.64 R12, c[0x0][0x380] ;  /* 0x0000e000ff0c7b82 */ /* 0x000e220000000a00 */
[----:B------:R-:W-:-:S07]  /*0140*/  IMAD.MOV.U32 R15, RZ, RZ, R4 ;  /* 0x000000ffff0f7224 */ /* 0x000fce00078e0004 */
.L_x_2:
[C---:B------:R-:W-:Y:S01]  /*0150*/  VIADD R7, R15.reuse, 0x100 ;  /* 0x000001000f077836 */ /* 0x040fe20000000000 */
[----:B-1----:R-:W1:Y:S01]  /*0160*/  LDS.64 R10, [R2] ;  /* 0x00000000020a7984 */ /* 0x002e620000000a00 */
[----:B0-----:R-:W-:-:S04]  /*0170*/  IMAD.WIDE.U32 R4, R15, 0x8, R12 ;  /* 0x000000080f047825 */ /* 0x001fc800078e000c */
[----:B------:R-:W-:Y:S02]  /*0180*/  IMAD.WIDE.U32 R6, R7, 0x8, R12 ;  /* 0x0000000807067825 */ /* 0x000fe400078e000c */
[----:B------:R-:W2:Y:S04]  /*0190*/  LDG.E.64.CONSTANT R4, desc[UR8][R4.64] ;  /* 0x0000000804047981 */ /* 0x000ea8000c1e9b00 */
[----:B------:R-:W2:Y:S01]  /*01a0*/  LDG.E.64.CONSTANT R6, desc[UR8][R6.64] ;  /* 0x0000000806067981 */ /* 0x000ea2000c1e9b00 */
[----:B------:R-:W-:-:S05]  /*01b0*/  VIADD R15, R15, UR4 ;  /* 0x000000040f0f7c36 */ /* 0x000fca0008000000 */
[----:B------:R-:W-:Y:S01]  /*01c0*/  ISETP.GE.U32.AND P1, PT, R15, UR10, PT ;  /* 0x0000000a0f007c0c */ /* 0x000fe2000bf26070 */
[----:B--2---:R-:W-:-:S08]  /*01d0*/  DADD R8, R6, R4 ;  /* 0x0000000006087229 */ /* 0x004fd00000000004 */
[----:B-1----:R-:W-:-:S07]  /*01e0*/  DADD R8, R8, R10 ;  /* 0x0000000008087229 */ /* 0x002fce000000000a */
[----:B------:R1:W-:Y:S01]  /*01f0*/  STS.64 [R2], R8 ;  /* 0x0000000802007388 */ /* 0x0003e20000000a00 */
[----:B------:R-:W-:Y:S05]  /*0200*/  @!P1 BRA `(.L_x_2) ;  /* 0xfffffffc00d09947 */ /* 0x000fea000383ffff */
.L_x_1:
[----:B------:R-:W-:Y:S05]  /*0210*/  BSYNC.RECONVERGENT B0 ;  /* 0x0000000000007941 */ /* 0x000fea0003800200 */
.L_x_0:
[----:B------:R-:W-:Y:S01]  /*0220*/  BAR.SYNC.DEFER_BLOCKING 0x0 ;  /* 0x0000000000007b1d */ /* 0x000fe20000010000 */
[C---:B------:R-:W-:Y:S02]  /*0230*/  ISETP.GT.U32.AND P1, PT, R3.reuse, 0x3f, PT ;  /* 0x0000003f0300780c */ /* 0x040fe40003f24070 */
[----:B------:R-:W-:-:S03]  /*0240*/  ISETP.NE.AND P2, PT, R3, RZ, PT ;  /* 0x000000ff0300720c */ /* 0x000fc60003f45270 */
[----:B------:R-:W-:Y:S01]  /*0250*/  BSSY.RECONVERGENT B0, `(.L_x_3) ;  /* 0x0000025000007945 */ /* 0x000fe20003800200 */
[----:B------:R-:W-:Y:S04]  /*0260*/  @!P0 LDS.64 R4, [R2] ;  /* 0x0000000002048984 */ /* 0x000fe80000000a00 */
[----:B------:R-:W0:Y:S02]  /*0270*/  @!P0 LDS.64 R6, [R2+0x400] ;  /* 0x0004000002068984 */ /* 0x000e240000000a00 */
[----:B0-----:R-:W-:-:S07]  /*0280*/  @!P0 DADD R4, R4, R6 ;  /* 0x0000000004048229 */ /* 0x001fce0000000006 */
[----:B------:R-:W-:Y:S01]  /*0290*/  @!P0 STS.64 [R2], R4 ;  /* 0x0000000402008388 */ /* 0x000fe20000000a00 */
[----:B------:R-:W-:Y:S01]  /*02a0*/  BAR.SYNC.DEFER_BLOCKING 0x0 ;  /* 0x0000000000007b1d */ /* 0x000fe20000010000 */
[----:B------:R-:W-:-:S05]  /*02b0*/  ISETP.GT.U32.AND P0, PT, R3, 0x1f, PT ;  /* 0x0000001f0300780c */ /* 0x000fca0003f04070 */
[----:B------:R-:W-:Y:S04]  /*02c0*/  @!P1 LDS.64 R6, [R2] ;  /* 0x0000000002069984 */ /* 0x000fe80000000a00 */
[----:B-1----:R-:W0:Y:S02]  /*02d0*/  @!P1 LDS.64 R8, [R2+0x200] ;  /* 0x0002000002089984 */ /* 0x002e240000000a00 */
[----:B0-----:R-:W-:-:S07]  /*02e0*/  @!P1 DADD R6, R6, R8 ;  /* 0x0000000006069229 */ /* 0x001fce0000000008 */
[----:B------:R0:W-:Y:S01]  /*02f0*/  @!P1 STS.64 [R2], R6 ;  /* 0x0000000602009388 */ /* 0x0001e20000000a00 */
[----:B------:R-:W-:Y:S06]  /*0300*/  BAR.SYNC.DEFER_BLOCKING 0x0 ;  /* 0x0000000000007b1d */ /* 0x000fec0000010000 */
[----:B------:R-:W-:Y:S05]  /*0310*/  @P0 BRA `(.L_x_4) ;  /* 0x0000000000600947 */ /* 0x000fea0003800000 */
[----:B------:R-:W-:Y:S04]  /*0320*/  LDS.64 R4, [R2] ;  /* 0x0000000002047984 */ /* 0x000fe80000000a00 */
[----:B0-----:R-:W0:Y:S02]  /*0330*/  LDS.64 R6, [R2+0x100] ;  /* 0x0001000002067984 */ /* 0x001e240000000a00 */
[----:B0-----:R-:W-:-:S07]  /*0340*/  DADD R4, R4, R6 ;  /* 0x0000000004047229 */ /* 0x001fce0000000006 */
[----:B------:R-:W-:Y:S04]  /*0350*/  STS.64 [R2], R4 ;  /* 0x0000000402007388 */ /* 0x000fe80000000a00 */
[----:B------:R-:W-:Y:S04]  /*0360*/  LDS.64 R6, [R2] ;  /* 0x0000000002067984 */ /* 0x000fe80000000a00 */
[----:B------:R-:W0:Y:S02]  /*0370*/  LDS.64 R8, [R2+0x80] ;  /* 0x0000800002087984 */ /* 0x000e240000000a00 */
        /* <DEDUP_REMOVED lines=17> */
[----:B------:R1:W-:Y:S04]  /*0490*/  STS.64 [R2], R6 ;  /* 0x0000000602007388 */ /* 0x0003e80000000a00 */
.L_x_4:
[----:B------:R-:W-:Y:S05]  /*04a0*/  BSYNC.RECONVERGENT B0 ;  /* 0x0000000000007941 */ /* 0x000fea0003800200 */
.L_x_3:
[----:B------:R-:W-:Y:S05]  /*04b0*/  @P2 EXIT ;  /* 0x000000000000294d */ /* 0x000fea0003800000 */
[----:B01----:R-:W0:Y:S01]  /*04c0*/  LDS.64 R2, [UR5] ;  /* 0x00000005ff027984 */ /* 0x003e220008000a00 */
[----:B------:R-:W1:Y:S02]  /*04d0*/  LDC.64 R4, c[0x0][0x388] ;  /* 0x0000e200ff047b82 */ /* 0x000e640000000a00 */
[----:B-1----:R-:W-:-:S05]  /*04e0*/  IMAD.WIDE.U32 R4, R0, 0x8, R4 ;  /* 0x0000000800047825 */ /* 0x002fca00078e0004 */
[----:B0-----:R-:W-:Y:S01]  /*04f0*/  STG.E.64 desc[UR8][R4.64], R2 ;  /* 0x0000000204007986 */ /* 0x001fe2000c101b08 */
[----:B------:R-:W-:Y:S05]  /*0500*/  EXIT ;  /* 0x000000000000794d */ /* 0x000fea0003800000 */
.L_x_5:
[----:B------:R-:W-:-:S00]  /*0510*/  BRA `(.L_x_5) ;  /* 0xfffffffc00fc7947 */ /* 0x000fc0000383ffff */
[----:B------:R-:W-:-:S00]  /*0520*/  NOP ;  /* 0x0000000000007918 */ /* 0x000fc00000000000 */
        /* <DEDUP_REMOVED lines=13> */
.L_x_12:


//--------------------- .text._Z6reduceIfLi256EEvPKT_PS0_j --------------------------
	.section	.text._Z6reduceIfLi256EEvPKT_PS0_j,"ax",@progbits
	.align	128
        .global         _Z6reduceIfLi256EEvPKT_PS0_j
        .type           _Z6reduceIfLi256EEvPKT_PS0_j,@function
        .size           _Z6reduceIfLi256EEvPKT_PS0_j,(.L_x_13 - _Z6reduceIfLi256EEvPKT_PS0_j)
        .other          _Z6reduceIfLi256EEvPKT_PS0_j,@"STO_CUDA_ENTRY STV_DEFAULT"
_Z6reduceIfLi256EEvPKT_PS0_j:
.text._Z6reduceIfLi256EEvPKT_PS0_j:
        /* <DEDUP_REMOVED lines=15> */
[----:B------:R0:W-:Y:S01]  /*00f0*/  STS [R2], RZ ;  /* 0x000000ff02007388 */ /* 0x0001e20000000800 */
[----:B-----5:R-:W-:Y:S02]  /*0100*/  UIMAD UR4, UR4, UR7, URZ ;  /* 0x00000007040472a4 */ /* 0x020fe4000f8e02ff */
[----:B----4-:R-:W-:-:S13]  /*0110*/  ISETP.GE.U32.AND P1, PT, R3, UR10, PT ;  /* 0x0000000a03007c0c */ /* 0x010fda000bf26070 */
[----:B0-----:R-:W-:Y:S05]  /*0120*/  @P1 BRA `(.L_x_7) ;  /* 0x0000000000341947 */ /* 0x001fea0003800000 */
[----:B------:R-:W0:Y:S02]  /*0130*/  LDC.64 R8, c[0x0][0x380] ;  /* 0x0000e000ff087b82 */ /* 0x000e240000000a00 */
.L_x_8:
[C---:B------:R-:W-:Y:S01]  /*0140*/  IADD3 R7, PT, PT, R3.reuse, 0x100, RZ ;  /* 0x0000010003077810 */ /* 0x040fe20007ffe0ff */
[--C-:B0-----:R-:W-:Y:S01]  /*0150*/  IMAD.WIDE.U32 R4, R3, 0x4, R8.reuse ;  /* 0x0000000403047825 */ /* 0x101fe200078e0008 */
[----:B-1----:R-:W0:Y:S03]  /*0160*/  LDS R11, [R2] ;  /* 0x00000000020b7984 */ /* 0x002e260000000800 */
[----:B------:R-:W-:Y:S02]  /*0170*/  IMAD.WIDE.U32 R6, R7, 0x4, R8 ;  /* 0x0000000407067825 */ /* 0x000fe400078e0008 */
[----:B------:R-:W2:Y:S04]  /*0180*/  LDG.E.CONSTANT R5, desc[UR8][R4.64] ;  /* 0x0000000804057981 */ /* 0x000ea8000c1e9900 */
[----:B------:R-:W2:Y:S01]  /*0190*/  LDG.E.CONSTANT R6, desc[UR8][R6.64] ;  /* 0x0000000806067981 */ /* 0x000ea2000c1e9900 */
[----:B------:R-:W-:-:S04]  /*01a0*/  IADD3 R3, PT, PT, R3, UR4, RZ ;  /* 0x0000000403037c10 */ /* 0x000fc8000fffe0ff */
[----:B------:R-:W-:Y:S01]  /*01b0*/  ISETP.GE.U32.AND P1, PT, R3, UR10, PT ;  /* 0x0000000a03007c0c */ /* 0x000fe2000bf26070 */
[----:B--2---:R-:W-:-:S04]  /*01c0*/  FADD R10, R6, R5 ;  /* 0x00000005060a7221 */ /* 0x004fc80000000000 */
[----:B0-----:R-:W-:-:S05]  /*01d0*/  FADD R11, R10, R11 ;  /* 0x0000000b0a0b7221 */ /* 0x001fca0000000000 */
[----:B------:R1:W-:Y:S03]  /*01e0*/  STS [R2], R11 ;  /* 0x0000000b02007388 */ /* 0x0003e60000000800 */
[----:B------:R-:W-:Y:S05]  /*01f0*/  @!P1 BRA `(.L_x_8) ;  /* 0xfffffffc00d09947 */ /* 0x000fea000383ffff */
.L_x_7:
[----:B------:R-:W-:Y:S05]  /*0200*/  BSYNC.RECONVERGENT B0 ;  /* 0x0000000000007941 */ /* 0x000fea0003800200 */
.L_x_6:
[----:B------:R-:W-:Y:S01]  /*0210*/  BAR.SYNC.DEFER_BLOCKING 0x0 ;  /* 0x0000000000007b1d */ /* 0x000fe20000010000 */
[C---:B------:R-:W-:Y:S02]  /*0220*/  ISETP.GT.U32.AND P1, PT, R13.reuse, 0x3f, PT ;  /* 0x0000003f0d00780c */ /* 0x040fe40003f24070 */
[----:B------:R-:W-:-:S03]  /*0230*/  ISETP.NE.AND P2, PT, R13, RZ, PT ;  /* 0x000000ff0d00720c */ /* 0x000fc60003f45270 */
[----:B------:R-:W-:Y:S01]  /*0240*/  BSSY.RECONVERGENT B0, `(.L_x_9) ;  /* 0x0000025000007945 */ /* 0x000fe20003800200 */
[----:B------:R-:W-:Y:S04]  /*0250*/  @!P0 LDS R3, [R2] ;  /* 0x0000000002038984 */ /* 0x000fe80000000800 */
[----:B------:R-:W0:Y:S02]  /*0260*/  @!P0 LDS R4, [R2+0x200] ;  /* 0x0002000002048984 */ /* 0x000e240000000800 */
[----:B0-----:R-:W-:-:S05]  /*0270*/  @!P0 FADD R3, R3, R4 ;  /* 0x0000000403038221 */ /* 0x001fca0000000000 */
[----:B------:R-:W-:Y:S01]  /*0280*/  @!P0 STS [R2], R3 ;  /* 0x0000000302008388 */ /* 0x000fe20000000800 */
[----:B------:R-:W-:Y:S01]  /*0290*/  BAR.SYNC.DEFER_BLOCKING 0x0 ;  /* 0x0000000000007b1d */ /* 0x000fe20000010000 */
[----:B------:R-:W-:-:S05]  /*02a0*/  ISETP.GT.U32.AND P0, PT, R13, 0x1f, PT ;  /* 0x0000001f0d00780c */ /* 0x000fca0003f04070 */
[----:B------:R-:W-:Y:S04]  /*02b0*/  @!P1 LDS R4, [R2] ;  /* 0x0000000002049984 */ /* 0x000fe80000000800 */
[----:B------:R-:W0:Y:S02]  /*02c0*/  @!P1 LDS R5, [R2+0x100] ;  /* 0x0001000002059984 */ /* 0x000e240000000800 */
[----:B0-----:R-:W-:-:S05]  /*02d0*/  @!P1 FADD R5, R4, R5 ;  /* 0x0000000504059221 */ /* 0x001fca0000000000 */
[----:B------:R0:W-:Y:S01]  /*02e0*/  @!P1 STS [R2], R5 ;  /* 0x0000000502009388 */ /* 0x0001e20000000800 */
[----:B------:R-:W-:Y:S06]  /*02f0*/  BAR.SYNC.DEFER_BLOCKING 0x0 ;  /* 0x0000000000007b1d */ /* 0x000fec0000010000 */
[----:B------:R-:W-:Y:S05]  /*0300*/  @P0 BRA `(.L_x_10) ;  /* 0x0000000000600947 */ /* 0x000fea0003800000 */
[----:B------:R-:W-:Y:S04]  /*0310*/  LDS R3, [R2] ;  /* 0x0000000002037984 */ /* 0x000fe80000000800 */
[----:B------:R-:W2:Y:S02]  /*0320*/  LDS R4, [R2+0x80] ;  /* 0x0000800002047984 */ /* 0x000ea40000000800 */
[----:B--2---:R-:W-:-:S05]  /*0330*/  FADD R3, R3, R4 ;  /* 0x0000000403037221 */ /* 0x004fca0000000000 */
[----:B------:R-:W-:Y:S04]  /*0340*/  STS [R2], R3 ;  /* 0x0000000302007388 */ /* 0x000fe80000000800 */
[----:B------:R-:W-:Y:S04]  /*0350*/  LDS R4, [R2] ;  /* 0x0000000002047984 */ /* 0x000fe80000000800 */
[----:B0-----:R-:W0:Y:S02]  /*0360*/  LDS R5, [R2+0x40] ;  /* 0x0000400002057984 */ /* 0x001e240000000800 */
[----:B0-----:R-:W-:-:S05]  /*0370*/  FADD R5, R4, R5 ;  /* 0x0000000504057221 */ /* 0x001fca0000000000 */
[----:B------:R-:W-:Y:S04]  /*0380*/  STS [R2], R5 ;  /* 0x0000000502007388 */ /* 0x000fe80000000800 */
[----:B------:R-:W-:Y:S04]  /*0390*/  LDS R4, [R2] ;  /* 0x0000000002047984 */ /* 0x000fe80000000800 */
[----:B------:R-:W0:Y:S02]  /*03a0*/  LDS R7, [R2+0x20] ;  /* 0x0000200002077984 */ /* 0x000e240000000800 */
        /* <DEDUP_REMOVED lines=13> */
[----:B------:R2:W-:Y:S02]  /*0480*/  STS [R2], R5 ;  /* 0x0000000502007388 */ /* 0x0005e40000000800 */
.L_x_10:
[----:B------:R-:W-:Y:S05]  /*0490*/  BSYNC.RECONVERGENT B0 ;  /* 0x0000000000007941 */ /* 0x000fea0003800200 */
.L_x_9:
[----:B------:R-:W-:Y:S05]  /*04a0*/  @P2 EXIT ;  /* 0x000000000000294d */ /* 0x000fea0003800000 */
[----:B0-2---:R-:W0:Y:S01]  /*04b0*/  LDS R5, [UR5] ;  /* 0x00000005ff057984 */ /* 0x005e220008000800 */
[----:B-1----:R-:W1:Y:S02]  /*04c0*/  LDC.64 R2, c[0x0][0x388] ;  /* 0x0000e200ff027b82 */ /* 0x002e640000000a00 */
[----:B-1----:R-:W-:-:S05]  /*04d0*/  IMAD.WIDE.U32 R2, R0, 0x4, R2 ;  /* 0x0000000400027825 */ /* 0x002fca00078e0002 */
[----:B0-----:R-:W-:Y:S01]  /*04e0*/  STG.E desc[UR8][R2.64], R5 ;  /* 0x0000000502007986 */ /* 0x001fe2000c101908 */
[----:B------:R-:W-:Y:S05]  /*04f0*/  EXIT ;  /* 0x000000000000794d */ /* 0x000fea0003800000 */
.L_x_11:
        /* <DEDUP_REMOVED lines=16> */
.L_x_13:


//--------------------- .nv.shared._Z6reduceIdLi256EEvPKT_PS0_j --------------------------
	.section	.nv.shared._Z6reduceIdLi256EEvPKT_PS0_j,"aw",@nobits
	.sectionflags	@""
	.align	16
	.zero		1024


//--------------------- .nv.shared.reserved.0     --------------------------
	.section	.nv.shared.reserved.0,"aw",@nobits
	.weak		__nv_reservedSMEM_offset_0_alias
	.size		__nv_reservedSMEM_offset_0_alias, 0, 64
	.other		__nv_reservedSMEM_offset_0_alias,@"STO_CUDA_RESERVED_SHARED STV_DEFAULT"
__nv_reservedSMEM_offset_0_alias:
	.zero		0
	.zero		64


//--------------------- .nv.shared._Z6reduceIfLi256EEvPKT_PS0_j --------------------------
	.section	.nv.shared._Z6reduceIfLi256EEvPKT_PS0_j,"aw",@nobits
	.sectionflags	@""
	.align	16
	.zero		1024


//--------------------- .nv.constant0._Z6reduceIdLi256EEvPKT_PS0_j --------------------------
	.section	.nv.constant0._Z6reduceIdLi256EEvPKT_PS0_j,"a",@progbits
	.sectionflags	@""
	.align	4
.nv.constant0._Z6reduceIdLi256EEvPKT_PS0_j:
	.zero		916


//--------------------- .nv.constant0._Z6reduceIfLi256EEvPKT_PS0_j --------------------------
	.section	.nv.constant0._Z6reduceIfLi256EEvPKT_PS0_j,"a",@progbits
	.sectionflags	@""
	.align	4
.nv.constant0._Z6reduceIfLi256EEvPKT_PS0_j:
	.zero		916


//--------------------- SYMBOLS --------------------------

	.type		.nv.reservedSmem.offset0,@object
	.size		.nv.reservedSmem.offset0,0x4
	.type		.nv.reservedSmem.cap,@object
	.size		.nv.reservedSmem.cap,0x4
